//
// Generated by NVIDIA NVVM Compiler
//
// Compiler Build ID: CL-36424714
// Cuda compilation tools, release 13.0, V13.0.88
// Based on NVVM 20.0.0
//

.version 9.0
.target sm_100
.address_size 64

	// .globl	_Z14hello_from_gpuv
.extern .func  (.param .b32 func_retval0) vprintf
(
	.param .b64 vprintf_param_0,
	.param .b64 vprintf_param_1
)
;
.global .align 1 .b8 $str[52] = {72, 101, 108, 108, 111, 32, 87, 111, 114, 108, 100, 32, 102, 114, 111, 109, 32, 71, 80, 85, 33, 32, 40, 98, 108, 111, 99, 107, 32, 37, 100, 44, 32, 116, 104, 114, 101, 97, 100, 32, 37, 100, 44, 32, 105, 100, 32, 37, 100, 41, 10};

.visible .entry _Z14hello_from_gpuv()
{
	.local .align 8 .b8 	__local_depot0[16];
	.reg .b64 	%SP;
	.reg .b64 	%SPL;
	.reg .b32 	%r<7>;
	.reg .b64 	%rd<5>;

	mov.u64 	%SPL, __local_depot0;
	cvta.local.u64 	%SP, %SPL;
	add.u64 	%rd1, %SP, 0;
	add.u64 	%rd2, %SPL, 0;
	mov.u32 	%r1, %ctaid.x;
	mov.u32 	%r2, %tid.x;
	mov.u32 	%r3, %ntid.x;
	mad.lo.s32 	%r4, %r1, %r3, %r2;
	st.local.v2.u32 	[%rd2], {%r1, %r2};
	st.local.u32 	[%rd2+8], %r4;
	mov.u64 	%rd3, $str;
	cvta.global.u64 	%rd4, %rd3;
	{ // callseq 0, 0
	.param .b64 param0;
	st.param.b64 	[param0], %rd4;
	.param .b64 param1;
	st.param.b64 	[param1], %rd1;
	.param .b32 retval0;
	call.uni (retval0), 
	vprintf, 
	(
	param0, 
	param1
	);
	ld.param.b32 	%r5, [retval0];
	} // callseq 0
	ret;

}


// ===== COMPILED SASS (sm_100) =====

	.target	sm_100

	.elftype	@"ET_EXEC"


//--------------------- .note.nv.tkinfo           --------------------------
	.section	.note.nv.tkinfo,"",@"SHT_NOTE"
	.sectionflags	@"SHF_NOTE_NV_TKINFO"
	.tkinfo
        /*0018*/ 	.word	0x00000002
        /*0030*/ 	.string	""
        /*0030*/ 	.string	"ptxas"
        /*0030*/ 	.string	"Cuda compilation tools, release 13.0, V13.0.88"
        /*0030*/ 	.string	"Build cuda_13.0.r13.0/compiler.36424714_0"
        /*0030*/ 	.string	"-arch sm_100 -m 64 "



//--------------------- .note.nv.cuinfo           --------------------------
	.section	.note.nv.cuinfo,"",@"SHT_NOTE"
	.sectionflags	@"SHF_NOTE_NV_CUINFO"
        /*0018*/ 	.short	0x0002
        /*001a*/ 	.short	0x0064
        /*001c*/ 	.short	0x0082
	.zero		2


//--------------------- .nv.info                  --------------------------
	.section	.nv.info,"",@"SHT_CUDA_INFO"
	.align	4


	//----- nvinfo : EIATTR_REGCOUNT
	.align		4
        /*0000*/ 	.byte	0x04, 0x2f
        /*0002*/ 	.short	(.L_2 - .L_1)
	.align		4
.L_1:
        /*0004*/ 	.word	index@(_Z14hello_from_gpuv)
        /*0008*/ 	.word	0x00000018


	//----- nvinfo : EIATTR_FRAME_SIZE
	.align		4
.L_2:
        /*000c*/ 	.byte	0x04, 0x11
        /*000e*/ 	.short	(.L_4 - .L_3)
	.align		4
.L_3:
        /*0010*/ 	.word	index@(_Z14hello_from_gpuv)
        /*0014*/ 	.word	0x00000010


	//----- nvinfo : EIATTR_MIN_STACK_SIZE
	.align		4
.L_4:
        /*0018*/ 	.byte	0x04, 0x12
        /*001a*/ 	.short	(.L_6 - .L_5)
	.align		4
.L_5:
        /*001c*/ 	.word	index@(_Z14hello_from_gpuv)
        /*0020*/ 	.word	0x00000010
.L_6:


//--------------------- .nv.compat                --------------------------
	.section	.nv.compat,"",@"SHT_CUDA_COMPAT_INFO"
	.align	4
        /*0000*/ 	.byte	0x02, 0x09, 0x00, 0x00, 0x02, 0x02, 0x01, 0x00, 0x02, 0x05, 0x05, 0x00, 0x03, 0x07, 0x01, 0x01
        /*0010*/ 	.byte	0x02, 0x03, 0x00, 0x00, 0x02, 0x06, 0x01, 0x00, 0x04, 0x0b, 0x08, 0x00, 0x09, 0x00, 0x00, 0x00
        /*0020*/ 	.byte	0x00, 0x00, 0x00, 0x00


//--------------------- .nv.info._Z14hello_from_gpuv --------------------------
	.section	.nv.info._Z14hello_from_gpuv,"",@"SHT_CUDA_INFO"
	.sectionflags	@""
	.align	4


	//----- nvinfo : EIATTR_CUDA_API_VERSION
	.align		4
        /*0000*/ 	.byte	0x04, 0x37
        /*0002*/ 	.short	(.L_8 - .L_7)
.L_7:
        /*0004*/ 	.word	0x00000082


	//----- nvinfo : EIATTR_SPARSE_MMA_MASK
	.align		4
.L_8:
        /*0008*/ 	.byte	0x03, 0x50
        /*000a*/ 	.short	0x0000


	//----- nvinfo : EIATTR_MAXREG_COUNT
	.align		4
        /*000c*/ 	.byte	0x03, 0x1b
        /*000e*/ 	.short	0x00ff


	//----- nvinfo : EIATTR_EXTERNS
	.align		4
        /*0010*/ 	.byte	0x04, 0x0f
        /*0012*/ 	.short	(.L_10 - .L_9)


	//   ....[0]....
	.align		4
.L_9:
        /*0014*/ 	.word	index@(vprintf)


	//----- nvinfo : EIATTR_MERCURY_ISA_VERSION
	.align		4
.L_10:
        /*0018*/ 	.byte	0x03, 0x5f
        /*001a*/ 	.short	0x0101


	//----- nvinfo : EIATTR_VRC_CTA_INIT_COUNT
	.align		4
        /*001c*/ 	.byte	0x02, 0x4a
	.zero		1
	.zero		1


	//----- nvinfo : EIATTR_SYSCALL_OFFSETS
	.align		4
        /*0020*/ 	.byte	0x04, 0x46
        /*0022*/ 	.short	(.L_12 - .L_11)


	//   ....[0]....
.L_11:
        /*0024*/ 	.word	0x00000120


	//----- nvinfo : EIATTR_EXIT_INSTR_OFFSETS
	.align		4
.L_12:
        /*0028*/ 	.byte	0x04, 0x1c
        /*002a*/ 	.short	(.L_14 - .L_13)


	//   ....[0]....
.L_13:
        /*002c*/ 	.word	0x00000130


	//----- nvinfo : EIATTR_SW_WAR
	.align		4
.L_14:
        /*0030*/ 	.byte	0x04, 0x36
        /*0032*/ 	.short	(.L_16 - .L_15)
.L_15:
        /*0034*/ 	.word	0x00000008
.L_16:


//--------------------- .nv.callgraph             --------------------------
	.section	.nv.callgraph,"",@"SHT_CUDA_CALLGRAPH"
	.align	4
	.sectionentsize	8
	.align		4
        /*0000*/ 	.word	0x00000000
	.align		4
        /*0004*/ 	.word	0xffffffff
	.align		4
        /*0008*/ 	.word	index@(_Z14hello_from_gpuv)
	.align		4
        /*000c*/ 	.word	index@(vprintf)
	.align		4
        /*0010*/ 	.word	0x00000000
	.align		4
        /*0014*/ 	.word	0xfffffffe
	.align		4
        /*0018*/ 	.word	0x00000000
	.align		4
        /*001c*/ 	.word	0xfffffffd
	.align		4
        /*0020*/ 	.word	0x00000000
	.align		4
        /*0024*/ 	.word	0xfffffffc


//--------------------- .nv.constant4             --------------------------
	.section	.nv.constant4,"a",@progbits
	.align	8
	.align		8
.nv.constant4:
        /*0000*/ 	.dword	vprintf
	.align		8
        /*0008*/ 	.dword	$str


//--------------------- .text._Z14hello_from_gpuv --------------------------
	.section	.text._Z14hello_from_gpuv,"ax",@progbits
	.align	128
        .global         _Z14hello_from_gpuv
        .type           _Z14hello_from_gpuv,@function
        .size           _Z14hello_from_gpuv,(.L_x_2 - _Z14hello_from_gpuv)
        .other          _Z14hello_from_gpuv,@"STO_CUDA_ENTRY STV_DEFAULT"
_Z14hello_from_gpuv:
.text._Z14hello_from_gpuv:
[----:B------:R-:W0:Y:S01]  /*0000*/  LDC R1, c[0x0][0x37c] ;  /* 0x0000df00ff017b82 */ /* 0x000e220000000800 */
[----:B------:R-:W1:Y:S01]  /*0010*/  S2R R8, SR_CTAID.X ;  /* 0x0000000000087919 */ /* 0x000e620000002500 */
[----:B------:R-:W2:Y:S01]  /*0020*/  LDCU UR5, c[0x0][0x2fc] ;  /* 0x00005f80ff0577ac */ /* 0x000ea20008000800 */
[----:B------:R-:W-:Y:S01]  /*0030*/  MOV R2, 0x0 ;  /* 0x0000000000027802 */ /* 0x000fe20000000f00 */
[----:B0-----:R-:W-:Y:S01]  /*0040*/  VIADD R1, R1, 0xfffffff0 ;  /* 0xfffffff001017836 */ /* 0x001fe20000000000 */
[----:B------:R-:W1:Y:S01]  /*0050*/  S2R R9, SR_TID.X ;  /* 0x0000000000097919 */ /* 0x000e620000002100 */
[----:B------:R-:W1:Y:S03]  /*0060*/  LDCU UR6, c[0x0][0x360] ;  /* 0x00006c00ff0677ac */ /* 0x000e660008000800 */
[----:B------:R-:W0:Y:S01]  /*0070*/  LDC.64 R2, c[0x4][R2] ;  /* 0x0100000002027b82 */ /* 0x000e220000000a00 */
[----:B------:R-:W3:Y:S02]  /*0080*/  LDCU UR4, c[0x0][0x2f8] ;  /* 0x00005f00ff0477ac */ /* 0x000ee40008000800 */
[----:B---3--:R-:W-:-:S05]  /*0090*/  IADD3 R6, P0, PT, R1, UR4, RZ ;  /* 0x0000000401067c10 */ /* 0x008fca000ff1e0ff */
[----:B--2---:R-:W-:Y:S02]  /*00a0*/  IMAD.X R7, RZ, RZ, UR5, P0 ;  /* 0x00000005ff077e24 */ /* 0x004fe400080e06ff */
[----:B-1----:R-:W-:Y:S01]  /*00b0*/  IMAD R0, R8, UR6, R9 ;  /* 0x0000000608007c24 */ /* 0x002fe2000f8e0209 */
[----:B------:R1:W-:Y:S01]  /*00c0*/  STL.64 [R1], R8 ;  /* 0x0000000801007387 */ /* 0x0003e20000100a00 */
[----:B------:R-:W2:Y:S03]  /*00d0*/  LDCU.64 UR6, c[0x4][0x8] ;  /* 0x01000100ff0677ac */ /* 0x000ea60008000a00 */
[----:B------:R1:W-:Y:S01]  /*00e0*/  STL [R1+0x8], R0 ;  /* 0x0000080001007387 */ /* 0x0003e20000100800 */
[----:B--2---:R-:W-:Y:S01]  /*00f0*/  IMAD.U32 R4, RZ, RZ, UR6 ;  /* 0x00000006ff047e24 */ /* 0x004fe2000f8e00ff */
[----:B01----:R-:W-:-:S07]  /*0100*/  MOV R5, UR7 ;  /* 0x0000000700057c02 */ /* 0x003fce0008000f00 */
[----:B------:R-:W-:-:S07]  /*0110*/  LEPC R20, `(.L_x_0) ;  /* 0x000000001014794e */ /* 0x000fce0000000000 */
[----:B------:R-:W-:Y:S05]  /*0120*/  CALL.ABS.NOINC R2 ;  /* 0x0000000002007343 */ /* 0x000fea0003c00000 */
.L_x_0:
[----:B------:R-:W-:Y:S05]  /*0130*/  EXIT ;  /* 0x000000000000794d */ /* 0x000fea0003800000 */
.L_x_1:
[----:B------:R-:W-:-:S00]  /*0140*/  BRA `(.L_x_1) ;  /* 0xfffffffc00fc7947 */ /* 0x000fc0000383ffff */
[----:B------:R-:W-:-:S00]  /*0150*/  NOP ;  /* 0x0000000000007918 */ /* 0x000fc00000000000 */
        /* <DEDUP_REMOVED lines=10> */
.L_x_2:


//--------------------- .nv.global.init           --------------------------
	.section	.nv.global.init,"aw",@progbits
.nv.global.init:
	.type		$str,@object
	.size		$str,(.L_0 - $str)
$str:
        /*0000*/ 	.byte	0x48, 0x65, 0x6c, 0x6c, 0x6f, 0x20, 0x57, 0x6f, 0x72, 0x6c, 0x64, 0x20, 0x66, 0x72, 0x6f, 0x6d
        /*0010*/ 	.byte	0x20, 0x47, 0x50, 0x55, 0x21, 0x20, 0x28, 0x62, 0x6c, 0x6f, 0x63, 0x6b, 0x20, 0x25, 0x64, 0x2c
        /*0020*/ 	.byte	0x20, 0x74, 0x68, 0x72, 0x65, 0x61, 0x64, 0x20, 0x25, 0x64, 0x2c, 0x20, 0x69, 0x64, 0x20, 0x25
        /*0030*/ 	.byte	0x64, 0x29, 0x0a, 0x00
.L_0:


//--------------------- .nv.shared.reserved.0     --------------------------
	.section	.nv.shared.reserved.0,"aw",@nobits
	.weak		__nv_reservedSMEM_offset_0_alias
	.size		__nv_reservedSMEM_offset_0_alias, 0, 64
	.other		__nv_reservedSMEM_offset_0_alias,@"STO_CUDA_RESERVED_SHARED STV_DEFAULT"
__nv_reservedSMEM_offset_0_alias:
	.zero		0
	.zero		64


//--------------------- .nv.constant0._Z14hello_from_gpuv --------------------------
	.section	.nv.constant0._Z14hello_from_gpuv,"a",@progbits
	.sectionflags	@""
	.align	4
.nv.constant0._Z14hello_from_gpuv:
	.zero		896


//--------------------- SYMBOLS --------------------------

	.type		.nv.reservedSmem.offset0,@object
	.size		.nv.reservedSmem.offset0,0x4
	.type		vprintf,@function
